//
// Generated by NVIDIA NVVM Compiler
//
// Compiler Build ID: CL-36424714
// Cuda compilation tools, release 13.0, V13.0.88
// Based on NVVM 20.0.0
//

.version 9.0
.target sm_100
.address_size 64

	// .globl	_Z9vectorAddPfS_S_i

.visible .entry _Z9vectorAddPfS_S_i(
	.param .u64 .ptr .align 1 _Z9vectorAddPfS_S_i_param_0,
	.param .u64 .ptr .align 1 _Z9vectorAddPfS_S_i_param_1,
	.param .u64 .ptr .align 1 _Z9vectorAddPfS_S_i_param_2,
	.param .u32 _Z9vectorAddPfS_S_i_param_3
)
{
	.reg .pred 	%p<2>;
	.reg .b32 	%r<6>;
	.reg .b32 	%f<4>;
	.reg .b64 	%rd<11>;

	ld.param.u64 	%rd1, [_Z9vectorAddPfS_S_i_param_0];
	ld.param.u64 	%rd2, [_Z9vectorAddPfS_S_i_param_1];
	ld.param.u64 	%rd3, [_Z9vectorAddPfS_S_i_param_2];
	ld.param.u32 	%r2, [_Z9vectorAddPfS_S_i_param_3];
	mov.u32 	%r3, %ctaid.x;
	shl.b32 	%r4, %r3, 10;
	mov.u32 	%r5, %tid.x;
	or.b32  	%r1, %r4, %r5;
	setp.ge.s32 	%p1, %r1, %r2;
	@%p1 bra 	$L__BB0_2;
	cvta.to.global.u64 	%rd4, %rd1;
	cvta.to.global.u64 	%rd5, %rd2;
	cvta.to.global.u64 	%rd6, %rd3;
	mul.wide.s32 	%rd7, %r1, 4;
	add.s64 	%rd8, %rd4, %rd7;
	ld.global.f32 	%f1, [%rd8];
	add.s64 	%rd9, %rd5, %rd7;
	ld.global.f32 	%f2, [%rd9];
	add.f32 	%f3, %f1, %f2;
	add.s64 	%rd10, %rd6, %rd7;
	st.global.f32 	[%rd10], %f3;
$L__BB0_2:
	ret;

}


// ===== COMPILED SASS (sm_100) =====

	.target	sm_100

	.elftype	@"ET_EXEC"


//--------------------- .note.nv.tkinfo           --------------------------
	.section	.note.nv.tkinfo,"",@"SHT_NOTE"
	.sectionflags	@"SHF_NOTE_NV_TKINFO"
	.tkinfo
        /*0018*/ 	.word	0x00000002
        /*0030*/ 	.string	""
        /*0030*/ 	.string	"ptxas"
        /*0030*/ 	.string	"Cuda compilation tools, release 13.0, V13.0.88"
        /*0030*/ 	.string	"Build cuda_13.0.r13.0/compiler.36424714_0"
        /*0030*/ 	.string	"-arch sm_100 -m 64 "



//--------------------- .note.nv.cuinfo           --------------------------
	.section	.note.nv.cuinfo,"",@"SHT_NOTE"
	.sectionflags	@"SHF_NOTE_NV_CUINFO"
        /*0018*/ 	.short	0x0002
        /*001a*/ 	.short	0x0064
        /*001c*/ 	.short	0x0082
	.zero		2


//--------------------- .nv.info                  --------------------------
	.section	.nv.info,"",@"SHT_CUDA_INFO"
	.align	4


	//----- nvinfo : EIATTR_REGCOUNT
	.align		4
        /*0000*/ 	.byte	0x04, 0x2f
        /*0002*/ 	.short	(.L_1 - .L_0)
	.align		4
.L_0:
        /*0004*/ 	.word	index@(_Z9vectorAddPfS_S_i)
        /*0008*/ 	.word	0x0000000c


	//----- nvinfo : EIATTR_FRAME_SIZE
	.align		4
.L_1:
        /*000c*/ 	.byte	0x04, 0x11
        /*000e*/ 	.short	(.L_3 - .L_2)
	.align		4
.L_2:
        /*0010*/ 	.word	index@(_Z9vectorAddPfS_S_i)
        /*0014*/ 	.word	0x00000000


	//----- nvinfo : EIATTR_MIN_STACK_SIZE
	.align		4
.L_3:
        /*0018*/ 	.byte	0x04, 0x12
        /*001a*/ 	.short	(.L_5 - .L_4)
	.align		4
.L_4:
        /*001c*/ 	.word	index@(_Z9vectorAddPfS_S_i)
        /*0020*/ 	.word	0x00000000
.L_5:


//--------------------- .nv.compat                --------------------------
	.section	.nv.compat,"",@"SHT_CUDA_COMPAT_INFO"
	.align	4
        /*0000*/ 	.byte	0x02, 0x09, 0x00, 0x00, 0x02, 0x02, 0x01, 0x00, 0x02, 0x05, 0x05, 0x00, 0x03, 0x07, 0x01, 0x01
        /*0010*/ 	.byte	0x02, 0x03, 0x00, 0x00, 0x02, 0x06, 0x01, 0x00, 0x04, 0x0b, 0x08, 0x00, 0x09, 0x00, 0x00, 0x00
        /*0020*/ 	.byte	0x00, 0x00, 0x00, 0x00


//--------------------- .nv.info._Z9vectorAddPfS_S_i --------------------------
	.section	.nv.info._Z9vectorAddPfS_S_i,"",@"SHT_CUDA_INFO"
	.sectionflags	@""
	.align	4


	//----- nvinfo : EIATTR_CUDA_API_VERSION
	.align		4
        /*0000*/ 	.byte	0x04, 0x37
        /*0002*/ 	.short	(.L_7 - .L_6)
.L_6:
        /*0004*/ 	.word	0x00000082


	//----- nvinfo : EIATTR_KPARAM_INFO
	.align		4
.L_7:
        /*0008*/ 	.byte	0x04, 0x17
        /*000a*/ 	.short	(.L_9 - .L_8)
.L_8:
        /*000c*/ 	.word	0x00000000
        /*0010*/ 	.short	0x0003
        /*0012*/ 	.short	0x0018
        /*0014*/ 	.byte	0x00, 0xf0, 0x11, 0x00


	//----- nvinfo : EIATTR_KPARAM_INFO
	.align		4
.L_9:
        /*0018*/ 	.byte	0x04, 0x17
        /*001a*/ 	.short	(.L_11 - .L_10)
.L_10:
        /*001c*/ 	.word	0x00000000
        /*0020*/ 	.short	0x0002
        /*0022*/ 	.short	0x0010
        /*0024*/ 	.byte	0x00, 0xf5, 0x21, 0x00


	//----- nvinfo : EIATTR_KPARAM_INFO
	.align		4
.L_11:
        /*0028*/ 	.byte	0x04, 0x17
        /*002a*/ 	.short	(.L_13 - .L_12)
.L_12:
        /*002c*/ 	.word	0x00000000
        /*0030*/ 	.short	0x0001
        /*0032*/ 	.short	0x0008
        /*0034*/ 	.byte	0x00, 0xf5, 0x21, 0x00


	//----- nvinfo : EIATTR_KPARAM_INFO
	.align		4
.L_13:
        /*0038*/ 	.byte	0x04, 0x17
        /*003a*/ 	.short	(.L_15 - .L_14)
.L_14:
        /*003c*/ 	.word	0x00000000
        /*0040*/ 	.short	0x0000
        /*0042*/ 	.short	0x0000
        /*0044*/ 	.byte	0x00, 0xf5, 0x21, 0x00


	//----- nvinfo : EIATTR_SPARSE_MMA_MASK
	.align		4
.L_15:
        /*0048*/ 	.byte	0x03, 0x50
        /*004a*/ 	.short	0x0000


	//----- nvinfo : EIATTR_MAXREG_COUNT
	.align		4
        /*004c*/ 	.byte	0x03, 0x1b
        /*004e*/ 	.short	0x00ff


	//----- nvinfo : EIATTR_MERCURY_ISA_VERSION
	.align		4
        /*0050*/ 	.byte	0x03, 0x5f
        /*0052*/ 	.short	0x0101


	//----- nvinfo : EIATTR_VRC_CTA_INIT_COUNT
	.align		4
        /*0054*/ 	.byte	0x02, 0x4a
	.zero		1
	.zero		1


	//----- nvinfo : EIATTR_EXIT_INSTR_OFFSETS
	.align		4
        /*0058*/ 	.byte	0x04, 0x1c
        /*005a*/ 	.short	(.L_17 - .L_16)


	//   ....[0]....
.L_16:
        /*005c*/ 	.word	0x00000070


	//   ....[1]....
        /*0060*/ 	.word	0x00000130


	//----- nvinfo : EIATTR_CBANK_PARAM_SIZE
	.align		4
.L_17:
        /*0064*/ 	.byte	0x03, 0x19
        /*0066*/ 	.short	0x001c


	//----- nvinfo : EIATTR_PARAM_CBANK
	.align		4
        /*0068*/ 	.byte	0x04, 0x0a
        /*006a*/ 	.short	(.L_19 - .L_18)
	.align		4
.L_18:
        /*006c*/ 	.word	index@(.nv.constant0._Z9vectorAddPfS_S_i)
        /*0070*/ 	.short	0x0380
        /*0072*/ 	.short	0x001c


	//----- nvinfo : EIATTR_SW_WAR
	.align		4
.L_19:
        /*0074*/ 	.byte	0x04, 0x36
        /*0076*/ 	.short	(.L_21 - .L_20)
.L_20:
        /*0078*/ 	.word	0x00000008
.L_21:


//--------------------- .nv.callgraph             --------------------------
	.section	.nv.callgraph,"",@"SHT_CUDA_CALLGRAPH"
	.align	4
	.sectionentsize	8
	.align		4
        /*0000*/ 	.word	0x00000000
	.align		4
        /*0004*/ 	.word	0xffffffff
	.align		4
        /*0008*/ 	.word	0x00000000
	.align		4
        /*000c*/ 	.word	0xfffffffe
	.align		4
        /*0010*/ 	.word	0x00000000
	.align		4
        /*0014*/ 	.word	0xfffffffd
	.align		4
        /*0018*/ 	.word	0x00000000
	.align		4
        /*001c*/ 	.word	0xfffffffc


//--------------------- .text._Z9vectorAddPfS_S_i --------------------------
	.section	.text._Z9vectorAddPfS_S_i,"ax",@progbits
	.align	128
        .global         _Z9vectorAddPfS_S_i
        .type           _Z9vectorAddPfS_S_i,@function
        .size           _Z9vectorAddPfS_S_i,(.L_x_1 - _Z9vectorAddPfS_S_i)
        .other          _Z9vectorAddPfS_S_i,@"STO_CUDA_ENTRY STV_DEFAULT"
_Z9vectorAddPfS_S_i:
.text._Z9vectorAddPfS_S_i:
[----:B------:R-:W-:Y:S01]  /*0000*/  LDC R1, c[0x0][0x37c] ;  /* 0x0000df00ff017b82 */ /* 0x000fe20000000800 */
[----:B------:R-:W0:Y:S07]  /*0010*/  S2R R9, SR_TID.X ;  /* 0x0000000000097919 */ /* 0x000e2e0000002100 */
[----:B------:R-:W1:Y:S01]  /*0020*/  S2UR UR4, SR_CTAID.X ;  /* 0x00000000000479c3 */ /* 0x000e620000002500 */
[----:B------:R-:W2:Y:S01]  /*0030*/  LDCU UR5, c[0x0][0x398] ;  /* 0x00007300ff0577ac */ /* 0x000ea20008000800 */
[----:B-1----:R-:W-:-:S06]  /*0040*/  USHF.L.U32 UR4, UR4, 0xa, URZ ;  /* 0x0000000a04047899 */ /* 0x002fcc00080006ff */
[----:B0-----:R-:W-:-:S04]  /*0050*/  LOP3.LUT R9, R9, UR4, RZ, 0xfc, !PT ;  /* 0x0000000409097c12 */ /* 0x001fc8000f8efcff */
[----:B--2---:R-:W-:-:S13]  /*0060*/  ISETP.GE.AND P0, PT, R9, UR5, PT ;  /* 0x0000000509007c0c */ /* 0x004fda000bf06270 */
[----:B------:R-:W-:Y:S05]  /*0070*/  @P0 EXIT ;  /* 0x000000000000094d */ /* 0x000fea0003800000 */
[----:B------:R-:W0:Y:S01]  /*0080*/  LDC.64 R2, c[0x0][0x380] ;  /* 0x0000e000ff027b82 */ /* 0x000e220000000a00 */
[----:B------:R-:W1:Y:S07]  /*0090*/  LDCU.64 UR4, c[0x0][0x358] ;  /* 0x00006b00ff0477ac */ /* 0x000e6e0008000a00 */
[----:B------:R-:W2:Y:S08]  /*00a0*/  LDC.64 R4, c[0x0][0x388] ;  /* 0x0000e200ff047b82 */ /* 0x000eb00000000a00 */
[----:B------:R-:W3:Y:S01]  /*00b0*/  LDC.64 R6, c[0x0][0x390] ;  /* 0x0000e400ff067b82 */ /* 0x000ee20000000a00 */
[----:B0-----:R-:W-:-:S06]  /*00c0*/  IMAD.WIDE R2, R9, 0x4, R2 ;  /* 0x0000000409027825 */ /* 0x001fcc00078e0202 */
[----:B-1----:R-:W4:Y:S01]  /*00d0*/  LDG.E R2, desc[UR4][R2.64] ;  /* 0x0000000402027981 */ /* 0x002f22000c1e1900 */
[----:B--2---:R-:W-:-:S06]  /*00e0*/  IMAD.WIDE R4, R9, 0x4, R4 ;  /* 0x0000000409047825 */ /* 0x004fcc00078e0204 */
[----:B------:R-:W4:Y:S01]  /*00f0*/  LDG.E R5, desc[UR4][R4.64] ;  /* 0x0000000404057981 */ /* 0x000f22000c1e1900 */
[----:B---3--:R-:W-:-:S04]  /*0100*/  IMAD.WIDE R6, R9, 0x4, R6 ;  /* 0x0000000409067825 */ /* 0x008fc800078e0206 */
[----:B----4-:R-:W-:-:S05]  /*0110*/  FADD R9, R2, R5 ;  /* 0x0000000502097221 */ /* 0x010fca0000000000 */
[----:B------:R-:W-:Y:S01]  /*0120*/  STG.E desc[UR4][R6.64], R9 ;  /* 0x0000000906007986 */ /* 0x000fe2000c101904 */
[----:B------:R-:W-:Y:S05]  /*0130*/  EXIT ;  /* 0x000000000000794d */ /* 0x000fea0003800000 */
.L_x_0:
[----:B------:R-:W-:-:S00]  /*0140*/  BRA `(.L_x_0) ;  /* 0xfffffffc00fc7947 */ /* 0x000fc0000383ffff */
[----:B------:R-:W-:-:S00]  /*0150*/  NOP ;  /* 0x0000000000007918 */ /* 0x000fc00000000000 */
        /* <DEDUP_REMOVED lines=10> */
.L_x_1:


//--------------------- .nv.shared.reserved.0     --------------------------
	.section	.nv.shared.reserved.0,"aw",@nobits
	.weak		__nv_reservedSMEM_offset_0_alias
	.size		__nv_reservedSMEM_offset_0_alias, 0, 64
	.other		__nv_reservedSMEM_offset_0_alias,@"STO_CUDA_RESERVED_SHARED STV_DEFAULT"
__nv_reservedSMEM_offset_0_alias:
	.zero		0
	.zero		64


//--------------------- .nv.constant0._Z9vectorAddPfS_S_i --------------------------
	.section	.nv.constant0._Z9vectorAddPfS_S_i,"a",@progbits
	.sectionflags	@""
	.align	4
.nv.constant0._Z9vectorAddPfS_S_i:
	.zero		924


//--------------------- SYMBOLS --------------------------

	.type		.nv.reservedSmem.offset0,@object
	.size		.nv.reservedSmem.offset0,0x4
